//
// Generated by NVIDIA NVVM Compiler
//
// Compiler Build ID: CL-36424714
// Cuda compilation tools, release 13.0, V13.0.88
// Based on NVVM 20.0.0
//

.version 9.0
.target sm_100
.address_size 64

	// .globl	_Z13add_broadcastPKfS0_S0_Pfiii

.visible .entry _Z13add_broadcastPKfS0_S0_Pfiii(
	.param .u64 .ptr .align 1 _Z13add_broadcastPKfS0_S0_Pfiii_param_0,
	.param .u64 .ptr .align 1 _Z13add_broadcastPKfS0_S0_Pfiii_param_1,
	.param .u64 .ptr .align 1 _Z13add_broadcastPKfS0_S0_Pfiii_param_2,
	.param .u64 .ptr .align 1 _Z13add_broadcastPKfS0_S0_Pfiii_param_3,
	.param .u32 _Z13add_broadcastPKfS0_S0_Pfiii_param_4,
	.param .u32 _Z13add_broadcastPKfS0_S0_Pfiii_param_5,
	.param .u32 _Z13add_broadcastPKfS0_S0_Pfiii_param_6
)
{
	.reg .pred 	%p<6>;
	.reg .b32 	%r<20>;
	.reg .b32 	%f<6>;
	.reg .b64 	%rd<16>;

	ld.param.u64 	%rd1, [_Z13add_broadcastPKfS0_S0_Pfiii_param_0];
	ld.param.u64 	%rd2, [_Z13add_broadcastPKfS0_S0_Pfiii_param_1];
	ld.param.u64 	%rd3, [_Z13add_broadcastPKfS0_S0_Pfiii_param_2];
	ld.param.u64 	%rd4, [_Z13add_broadcastPKfS0_S0_Pfiii_param_3];
	ld.param.u32 	%r6, [_Z13add_broadcastPKfS0_S0_Pfiii_param_4];
	ld.param.u32 	%r7, [_Z13add_broadcastPKfS0_S0_Pfiii_param_5];
	ld.param.u32 	%r5, [_Z13add_broadcastPKfS0_S0_Pfiii_param_6];
	mov.u32 	%r8, %ctaid.x;
	mov.u32 	%r9, %ntid.x;
	mov.u32 	%r10, %tid.x;
	mad.lo.s32 	%r1, %r8, %r9, %r10;
	mov.u32 	%r11, %ctaid.y;
	mov.u32 	%r12, %ntid.y;
	mov.u32 	%r13, %tid.y;
	mad.lo.s32 	%r14, %r11, %r12, %r13;
	mov.u32 	%r15, %ctaid.z;
	mov.u32 	%r16, %ntid.z;
	mov.u32 	%r17, %tid.z;
	mad.lo.s32 	%r3, %r15, %r16, %r17;
	setp.ge.s32 	%p1, %r1, %r6;
	setp.ge.s32 	%p2, %r14, %r7;
	or.pred  	%p3, %p1, %p2;
	setp.ge.s32 	%p4, %r3, %r5;
	or.pred  	%p5, %p3, %p4;
	@%p5 bra 	$L__BB0_2;
	cvta.to.global.u64 	%rd5, %rd1;
	cvta.to.global.u64 	%rd6, %rd2;
	cvta.to.global.u64 	%rd7, %rd3;
	cvta.to.global.u64 	%rd8, %rd4;
	mad.lo.s32 	%r18, %r7, %r1, %r14;
	mad.lo.s32 	%r19, %r18, %r5, %r3;
	mul.wide.s32 	%rd9, %r19, 4;
	add.s64 	%rd10, %rd5, %rd9;
	ld.global.nc.f32 	%f1, [%rd10];
	mul.wide.s32 	%rd11, %r18, 4;
	add.s64 	%rd12, %rd6, %rd11;
	ld.global.nc.f32 	%f2, [%rd12];
	add.f32 	%f3, %f1, %f2;
	mul.wide.s32 	%rd13, %r1, 4;
	add.s64 	%rd14, %rd7, %rd13;
	ld.global.nc.f32 	%f4, [%rd14];
	add.f32 	%f5, %f3, %f4;
	add.s64 	%rd15, %rd8, %rd9;
	st.global.f32 	[%rd15], %f5;
$L__BB0_2:
	ret;

}


// ===== COMPILED SASS (sm_100) =====

	.target	sm_100

	.elftype	@"ET_EXEC"


//--------------------- .note.nv.tkinfo           --------------------------
	.section	.note.nv.tkinfo,"",@"SHT_NOTE"
	.sectionflags	@"SHF_NOTE_NV_TKINFO"
	.tkinfo
        /*0018*/ 	.word	0x00000002
        /*0030*/ 	.string	""
        /*0030*/ 	.string	"ptxas"
        /*0030*/ 	.string	"Cuda compilation tools, release 13.0, V13.0.88"
        /*0030*/ 	.string	"Build cuda_13.0.r13.0/compiler.36424714_0"
        /*0030*/ 	.string	"-arch sm_100 -m 64 "



//--------------------- .note.nv.cuinfo           --------------------------
	.section	.note.nv.cuinfo,"",@"SHT_NOTE"
	.sectionflags	@"SHF_NOTE_NV_CUINFO"
        /*0018*/ 	.short	0x0002
        /*001a*/ 	.short	0x0064
        /*001c*/ 	.short	0x0082
	.zero		2


//--------------------- .nv.info                  --------------------------
	.section	.nv.info,"",@"SHT_CUDA_INFO"
	.align	4


	//----- nvinfo : EIATTR_REGCOUNT
	.align		4
        /*0000*/ 	.byte	0x04, 0x2f
        /*0002*/ 	.short	(.L_1 - .L_0)
	.align		4
.L_0:
        /*0004*/ 	.word	index@(_Z13add_broadcastPKfS0_S0_Pfiii)
        /*0008*/ 	.word	0x00000010


	//----- nvinfo : EIATTR_FRAME_SIZE
	.align		4
.L_1:
        /*000c*/ 	.byte	0x04, 0x11
        /*000e*/ 	.short	(.L_3 - .L_2)
	.align		4
.L_2:
        /*0010*/ 	.word	index@(_Z13add_broadcastPKfS0_S0_Pfiii)
        /*0014*/ 	.word	0x00000000


	//----- nvinfo : EIATTR_MIN_STACK_SIZE
	.align		4
.L_3:
        /*0018*/ 	.byte	0x04, 0x12
        /*001a*/ 	.short	(.L_5 - .L_4)
	.align		4
.L_4:
        /*001c*/ 	.word	index@(_Z13add_broadcastPKfS0_S0_Pfiii)
        /*0020*/ 	.word	0x00000000
.L_5:


//--------------------- .nv.compat                --------------------------
	.section	.nv.compat,"",@"SHT_CUDA_COMPAT_INFO"
	.align	4
        /*0000*/ 	.byte	0x02, 0x09, 0x00, 0x00, 0x02, 0x02, 0x01, 0x00, 0x02, 0x05, 0x05, 0x00, 0x03, 0x07, 0x01, 0x01
        /*0010*/ 	.byte	0x02, 0x03, 0x00, 0x00, 0x02, 0x06, 0x01, 0x00, 0x04, 0x0b, 0x08, 0x00, 0x09, 0x00, 0x00, 0x00
        /*0020*/ 	.byte	0x00, 0x00, 0x00, 0x00


//--------------------- .nv.info._Z13add_broadcastPKfS0_S0_Pfiii --------------------------
	.section	.nv.info._Z13add_broadcastPKfS0_S0_Pfiii,"",@"SHT_CUDA_INFO"
	.sectionflags	@""
	.align	4


	//----- nvinfo : EIATTR_CUDA_API_VERSION
	.align		4
        /*0000*/ 	.byte	0x04, 0x37
        /*0002*/ 	.short	(.L_7 - .L_6)
.L_6:
        /*0004*/ 	.word	0x00000082


	//----- nvinfo : EIATTR_KPARAM_INFO
	.align		4
.L_7:
        /*0008*/ 	.byte	0x04, 0x17
        /*000a*/ 	.short	(.L_9 - .L_8)
.L_8:
        /*000c*/ 	.word	0x00000000
        /*0010*/ 	.short	0x0006
        /*0012*/ 	.short	0x0028
        /*0014*/ 	.byte	0x00, 0xf0, 0x11, 0x00


	//----- nvinfo : EIATTR_KPARAM_INFO
	.align		4
.L_9:
        /*0018*/ 	.byte	0x04, 0x17
        /*001a*/ 	.short	(.L_11 - .L_10)
.L_10:
        /*001c*/ 	.word	0x00000000
        /*0020*/ 	.short	0x0005
        /*0022*/ 	.short	0x0024
        /*0024*/ 	.byte	0x00, 0xf0, 0x11, 0x00


	//----- nvinfo : EIATTR_KPARAM_INFO
	.align		4
.L_11:
        /*0028*/ 	.byte	0x04, 0x17
        /*002a*/ 	.short	(.L_13 - .L_12)
.L_12:
        /*002c*/ 	.word	0x00000000
        /*0030*/ 	.short	0x0004
        /*0032*/ 	.short	0x0020
        /*0034*/ 	.byte	0x00, 0xf0, 0x11, 0x00


	//----- nvinfo : EIATTR_KPARAM_INFO
	.align		4
.L_13:
        /*0038*/ 	.byte	0x04, 0x17
        /*003a*/ 	.short	(.L_15 - .L_14)
.L_14:
        /*003c*/ 	.word	0x00000000
        /*0040*/ 	.short	0x0003
        /*0042*/ 	.short	0x0018
        /*0044*/ 	.byte	0x00, 0xf5, 0x21, 0x00


	//----- nvinfo : EIATTR_KPARAM_INFO
	.align		4
.L_15:
        /*0048*/ 	.byte	0x04, 0x17
        /*004a*/ 	.short	(.L_17 - .L_16)
.L_16:
        /*004c*/ 	.word	0x00000000
        /*0050*/ 	.short	0x0002
        /*0052*/ 	.short	0x0010
        /*0054*/ 	.byte	0x00, 0xf5, 0x21, 0x00


	//----- nvinfo : EIATTR_KPARAM_INFO
	.align		4
.L_17:
        /*0058*/ 	.byte	0x04, 0x17
        /*005a*/ 	.short	(.L_19 - .L_18)
.L_18:
        /*005c*/ 	.word	0x00000000
        /*0060*/ 	.short	0x0001
        /*0062*/ 	.short	0x0008
        /*0064*/ 	.byte	0x00, 0xf5, 0x21, 0x00


	//----- nvinfo : EIATTR_KPARAM_INFO
	.align		4
.L_19:
        /*0068*/ 	.byte	0x04, 0x17
        /*006a*/ 	.short	(.L_21 - .L_20)
.L_20:
        /*006c*/ 	.word	0x00000000
        /*0070*/ 	.short	0x0000
        /*0072*/ 	.short	0x0000
        /*0074*/ 	.byte	0x00, 0xf5, 0x21, 0x00


	//----- nvinfo : EIATTR_SPARSE_MMA_MASK
	.align		4
.L_21:
        /*0078*/ 	.byte	0x03, 0x50
        /*007a*/ 	.short	0x0000


	//----- nvinfo : EIATTR_MAXREG_COUNT
	.align		4
        /*007c*/ 	.byte	0x03, 0x1b
        /*007e*/ 	.short	0x00ff


	//----- nvinfo : EIATTR_MERCURY_ISA_VERSION
	.align		4
        /*0080*/ 	.byte	0x03, 0x5f
        /*0082*/ 	.short	0x0101


	//----- nvinfo : EIATTR_VRC_CTA_INIT_COUNT
	.align		4
        /*0084*/ 	.byte	0x02, 0x4a
	.zero		1
	.zero		1


	//----- nvinfo : EIATTR_EXIT_INSTR_OFFSETS
	.align		4
        /*0088*/ 	.byte	0x04, 0x1c
        /*008a*/ 	.short	(.L_23 - .L_22)


	//   ....[0]....
.L_22:
        /*008c*/ 	.word	0x00000120


	//   ....[1]....
        /*0090*/ 	.word	0x00000240


	//----- nvinfo : EIATTR_CBANK_PARAM_SIZE
	.align		4
.L_23:
        /*0094*/ 	.byte	0x03, 0x19
        /*0096*/ 	.short	0x002c


	//----- nvinfo : EIATTR_PARAM_CBANK
	.align		4
        /*0098*/ 	.byte	0x04, 0x0a
        /*009a*/ 	.short	(.L_25 - .L_24)
	.align		4
.L_24:
        /*009c*/ 	.word	index@(.nv.constant0._Z13add_broadcastPKfS0_S0_Pfiii)
        /*00a0*/ 	.short	0x0380
        /*00a2*/ 	.short	0x002c


	//----- nvinfo : EIATTR_SW_WAR
	.align		4
.L_25:
        /*00a4*/ 	.byte	0x04, 0x36
        /*00a6*/ 	.short	(.L_27 - .L_26)
.L_26:
        /*00a8*/ 	.word	0x00000008
.L_27:


//--------------------- .nv.callgraph             --------------------------
	.section	.nv.callgraph,"",@"SHT_CUDA_CALLGRAPH"
	.align	4
	.sectionentsize	8
	.align		4
        /*0000*/ 	.word	0x00000000
	.align		4
        /*0004*/ 	.word	0xffffffff
	.align		4
        /*0008*/ 	.word	0x00000000
	.align		4
        /*000c*/ 	.word	0xfffffffe
	.align		4
        /*0010*/ 	.word	0x00000000
	.align		4
        /*0014*/ 	.word	0xfffffffd
	.align		4
        /*0018*/ 	.word	0x00000000
	.align		4
        /*001c*/ 	.word	0xfffffffc


//--------------------- .text._Z13add_broadcastPKfS0_S0_Pfiii --------------------------
	.section	.text._Z13add_broadcastPKfS0_S0_Pfiii,"ax",@progbits
	.align	128
        .global         _Z13add_broadcastPKfS0_S0_Pfiii
        .type           _Z13add_broadcastPKfS0_S0_Pfiii,@function
        .size           _Z13add_broadcastPKfS0_S0_Pfiii,(.L_x_1 - _Z13add_broadcastPKfS0_S0_Pfiii)
        .other          _Z13add_broadcastPKfS0_S0_Pfiii,@"STO_CUDA_ENTRY STV_DEFAULT"
_Z13add_broadcastPKfS0_S0_Pfiii:
.text._Z13add_broadcastPKfS0_S0_Pfiii:
[----:B------:R-:W-:Y:S01]  /*0000*/  LDC R1, c[0x0][0x37c] ;  /* 0x0000df00ff017b82 */ /* 0x000fe20000000800 */
[----:B------:R-:W0:Y:S07]  /*0010*/  S2R R3, SR_TID.Y ;  /* 0x0000000000037919 */ /* 0x000e2e0000002200 */
[----:B------:R-:W1:Y:S01]  /*0020*/  LDC R9, c[0x0][0x360] ;  /* 0x0000d800ff097b82 */ /* 0x000e620000000800 */
[----:B------:R-:W2:Y:S01]  /*0030*/  LDCU.64 UR8, c[0x0][0x3a0] ;  /* 0x00007400ff0877ac */ /* 0x000ea20008000a00 */
[----:B------:R-:W1:Y:S01]  /*0040*/  S2R R2, SR_TID.X ;  /* 0x0000000000027919 */ /* 0x000e620000002100 */
[----:B------:R-:W3:Y:S01]  /*0050*/  LDCU UR7, c[0x0][0x3a8] ;  /* 0x00007500ff0777ac */ /* 0x000ee20008000800 */
[----:B------:R-:W4:Y:S04]  /*0060*/  S2R R5, SR_TID.Z ;  /* 0x0000000000057919 */ /* 0x000f280000002300 */
[----:B------:R-:W0:Y:S08]  /*0070*/  S2UR UR5, SR_CTAID.Y ;  /* 0x00000000000579c3 */ /* 0x000e300000002600 */
[----:B------:R-:W0:Y:S08]  /*0080*/  LDC R0, c[0x0][0x364] ;  /* 0x0000d900ff007b82 */ /* 0x000e300000000800 */
[----:B------:R-:W1:Y:S08]  /*0090*/  S2UR UR4, SR_CTAID.X ;  /* 0x00000000000479c3 */ /* 0x000e700000002500 */
[----:B------:R-:W4:Y:S08]  /*00a0*/  S2UR UR6, SR_CTAID.Z ;  /* 0x00000000000679c3 */ /* 0x000f300000002700 */
[----:B------:R-:W4:Y:S01]  /*00b0*/  LDC R8, c[0x0][0x368] ;  /* 0x0000da00ff087b82 */ /* 0x000f220000000800 */
[----:B0-----:R-:W-:-:S05]  /*00c0*/  IMAD R0, R0, UR5, R3 ;  /* 0x0000000500007c24 */ /* 0x001fca000f8e0203 */
[----:B--2---:R-:W-:Y:S01]  /*00d0*/  ISETP.GE.AND P0, PT, R0, UR9, PT ;  /* 0x0000000900007c0c */ /* 0x004fe2000bf06270 */
[----:B-1----:R-:W-:-:S05]  /*00e0*/  IMAD R9, R9, UR4, R2 ;  /* 0x0000000409097c24 */ /* 0x002fca000f8e0202 */
[----:B------:R-:W-:Y:S01]  /*00f0*/  ISETP.GE.OR P0, PT, R9, UR8, P0 ;  /* 0x0000000809007c0c */ /* 0x000fe20008706670 */
[----:B----4-:R-:W-:-:S05]  /*0100*/  IMAD R8, R8, UR6, R5 ;  /* 0x0000000608087c24 */ /* 0x010fca000f8e0205 */
[----:B---3--:R-:W-:-:S13]  /*0110*/  ISETP.GE.OR P0, PT, R8, UR7, P0 ;  /* 0x0000000708007c0c */ /* 0x008fda0008706670 */
[----:B------:R-:W-:Y:S05]  /*0120*/  @P0 EXIT ;  /* 0x000000000000094d */ /* 0x000fea0003800000 */
[----:B------:R-:W0:Y:S01]  /*0130*/  LDC.64 R4, c[0x0][0x388] ;  /* 0x0000e200ff047b82 */ /* 0x000e220000000a00 */
[----:B------:R-:W1:Y:S01]  /*0140*/  LDCU.64 UR4, c[0x0][0x358] ;  /* 0x00006b00ff0477ac */ /* 0x000e620008000a00 */
[----:B------:R-:W-:-:S04]  /*0150*/  IMAD R11, R9, UR9, R0 ;  /* 0x00000009090b7c24 */ /* 0x000fc8000f8e0200 */
[C---:B------:R-:W-:Y:S02]  /*0160*/  IMAD R13, R11.reuse, UR7, R8 ;  /* 0x000000070b0d7c24 */ /* 0x040fe4000f8e0208 */
[----:B------:R-:W2:Y:S08]  /*0170*/  LDC.64 R2, c[0x0][0x380] ;  /* 0x0000e000ff027b82 */ /* 0x000eb00000000a00 */
[----:B------:R-:W3:Y:S01]  /*0180*/  LDC.64 R6, c[0x0][0x390] ;  /* 0x0000e400ff067b82 */ /* 0x000ee20000000a00 */
[----:B0-----:R-:W-:-:S06]  /*0190*/  IMAD.WIDE R4, R11, 0x4, R4 ;  /* 0x000000040b047825 */ /* 0x001fcc00078e0204 */
[----:B-1----:R-:W4:Y:S01]  /*01a0*/  LDG.E.CONSTANT R5, desc[UR4][R4.64] ;  /* 0x0000000404057981 */ /* 0x002f22000c1e9900 */
[----:B--2---:R-:W-:-:S06]  /*01b0*/  IMAD.WIDE R2, R13, 0x4, R2 ;  /* 0x000000040d027825 */ /* 0x004fcc00078e0202 */
[----:B------:R-:W4:Y:S01]  /*01c0*/  LDG.E.CONSTANT R2, desc[UR4][R2.64] ;  /* 0x0000000402027981 */ /* 0x000f22000c1e9900 */
[----:B---3--:R-:W-:Y:S02]  /*01d0*/  IMAD.WIDE R6, R9, 0x4, R6 ;  /* 0x0000000409067825 */ /* 0x008fe400078e0206 */
[----:B------:R-:W0:Y:S04]  /*01e0*/  LDC.64 R8, c[0x0][0x398] ;  /* 0x0000e600ff087b82 */ /* 0x000e280000000a00 */
[----:B------:R-:W2:Y:S01]  /*01f0*/  LDG.E.CONSTANT R7, desc[UR4][R6.64] ;  /* 0x0000000406077981 */ /* 0x000ea2000c1e9900 */
[----:B0-----:R-:W-:-:S04]  /*0200*/  IMAD.WIDE R8, R13, 0x4, R8 ;  /* 0x000000040d087825 */ /* 0x001fc800078e0208 */
[----:B----4-:R-:W-:-:S04]  /*0210*/  FADD R0, R2, R5 ;  /* 0x0000000502007221 */ /* 0x010fc80000000000 */
[----:B--2---:R-:W-:-:S05]  /*0220*/  FADD R11, R0, R7 ;  /* 0x00000007000b7221 */ /* 0x004fca0000000000 */
[----:B------:R-:W-:Y:S01]  /*0230*/  STG.E desc[UR4][R8.64], R11 ;  /* 0x0000000b08007986 */ /* 0x000fe2000c101904 */
[----:B------:R-:W-:Y:S05]  /*0240*/  EXIT ;  /* 0x000000000000794d */ /* 0x000fea0003800000 */
.L_x_0:
[----:B------:R-:W-:-:S00]  /*0250*/  BRA `(.L_x_0) ;  /* 0xfffffffc00fc7947 */ /* 0x000fc0000383ffff */
[----:B------:R-:W-:-:S00]  /*0260*/  NOP ;  /* 0x0000000000007918 */ /* 0x000fc00000000000 */
        /* <DEDUP_REMOVED lines=9> */
.L_x_1:


//--------------------- .nv.shared.reserved.0     --------------------------
	.section	.nv.shared.reserved.0,"aw",@nobits
	.weak		__nv_reservedSMEM_offset_0_alias
	.size		__nv_reservedSMEM_offset_0_alias, 0, 64
	.other		__nv_reservedSMEM_offset_0_alias,@"STO_CUDA_RESERVED_SHARED STV_DEFAULT"
__nv_reservedSMEM_offset_0_alias:
	.zero		0
	.zero		64


//--------------------- .nv.constant0._Z13add_broadcastPKfS0_S0_Pfiii --------------------------
	.section	.nv.constant0._Z13add_broadcastPKfS0_S0_Pfiii,"a",@progbits
	.sectionflags	@""
	.align	4
.nv.constant0._Z13add_broadcastPKfS0_S0_Pfiii:
	.zero		940


//--------------------- SYMBOLS --------------------------

	.type		.nv.reservedSmem.offset0,@object
	.size		.nv.reservedSmem.offset0,0x4
